//
// Generated by NVIDIA NVVM Compiler
//
// Compiler Build ID: CL-36424714
// Cuda compilation tools, release 13.0, V13.0.88
// Based on NVVM 20.0.0
//

.version 9.0
.target sm_100
.address_size 64

	// .globl	_Z6MatAddRK6MatrixS1_RS_

.visible .entry _Z6MatAddRK6MatrixS1_RS_(
	.param .u64 .ptr .align 1 _Z6MatAddRK6MatrixS1_RS__param_0,
	.param .u64 .ptr .align 1 _Z6MatAddRK6MatrixS1_RS__param_1,
	.param .u64 .ptr .align 1 _Z6MatAddRK6MatrixS1_RS__param_2
)
{
	.reg .pred 	%p<2>;
	.reg .b32 	%r<12>;
	.reg .b32 	%f<4>;
	.reg .b64 	%rd<17>;

	ld.param.u64 	%rd4, [_Z6MatAddRK6MatrixS1_RS__param_0];
	ld.param.u64 	%rd2, [_Z6MatAddRK6MatrixS1_RS__param_1];
	ld.param.u64 	%rd3, [_Z6MatAddRK6MatrixS1_RS__param_2];
	cvta.to.global.u64 	%rd1, %rd4;
	mov.u32 	%r2, %ctaid.y;
	mov.u32 	%r3, %ntid.y;
	mov.u32 	%r4, %tid.y;
	mad.lo.s32 	%r5, %r2, %r3, %r4;
	mov.u32 	%r6, %ctaid.x;
	mov.u32 	%r7, %ntid.x;
	mov.u32 	%r8, %tid.x;
	mad.lo.s32 	%r9, %r6, %r7, %r8;
	ld.global.u32 	%r10, [%rd1];
	mad.lo.s32 	%r1, %r10, %r5, %r9;
	ld.global.u32 	%r11, [%rd1+8];
	setp.ge.s32 	%p1, %r1, %r11;
	@%p1 bra 	$L__BB0_2;
	cvta.to.global.u64 	%rd5, %rd2;
	cvta.to.global.u64 	%rd6, %rd3;
	ld.global.u64 	%rd7, [%rd1+24];
	cvta.to.global.u64 	%rd8, %rd7;
	mul.wide.s32 	%rd9, %r1, 4;
	add.s64 	%rd10, %rd8, %rd9;
	ld.global.f32 	%f1, [%rd10];
	ld.global.u64 	%rd11, [%rd5+24];
	cvta.to.global.u64 	%rd12, %rd11;
	add.s64 	%rd13, %rd12, %rd9;
	ld.global.f32 	%f2, [%rd13];
	add.f32 	%f3, %f1, %f2;
	ld.global.u64 	%rd14, [%rd6+24];
	cvta.to.global.u64 	%rd15, %rd14;
	add.s64 	%rd16, %rd15, %rd9;
	st.global.f32 	[%rd16], %f3;
$L__BB0_2:
	ret;

}


// ===== COMPILED SASS (sm_100) =====

	.target	sm_100

	.elftype	@"ET_EXEC"


//--------------------- .note.nv.tkinfo           --------------------------
	.section	.note.nv.tkinfo,"",@"SHT_NOTE"
	.sectionflags	@"SHF_NOTE_NV_TKINFO"
	.tkinfo
        /*0018*/ 	.word	0x00000002
        /*0030*/ 	.string	""
        /*0030*/ 	.string	"ptxas"
        /*0030*/ 	.string	"Cuda compilation tools, release 13.0, V13.0.88"
        /*0030*/ 	.string	"Build cuda_13.0.r13.0/compiler.36424714_0"
        /*0030*/ 	.string	"-arch sm_100 -m 64 "



//--------------------- .note.nv.cuinfo           --------------------------
	.section	.note.nv.cuinfo,"",@"SHT_NOTE"
	.sectionflags	@"SHF_NOTE_NV_CUINFO"
        /*0018*/ 	.short	0x0002
        /*001a*/ 	.short	0x0064
        /*001c*/ 	.short	0x0082
	.zero		2


//--------------------- .nv.info                  --------------------------
	.section	.nv.info,"",@"SHT_CUDA_INFO"
	.align	4


	//----- nvinfo : EIATTR_REGCOUNT
	.align		4
        /*0000*/ 	.byte	0x04, 0x2f
        /*0002*/ 	.short	(.L_1 - .L_0)
	.align		4
.L_0:
        /*0004*/ 	.word	index@(_Z6MatAddRK6MatrixS1_RS_)
        /*0008*/ 	.word	0x00000012


	//----- nvinfo : EIATTR_FRAME_SIZE
	.align		4
.L_1:
        /*000c*/ 	.byte	0x04, 0x11
        /*000e*/ 	.short	(.L_3 - .L_2)
	.align		4
.L_2:
        /*0010*/ 	.word	index@(_Z6MatAddRK6MatrixS1_RS_)
        /*0014*/ 	.word	0x00000000


	//----- nvinfo : EIATTR_MIN_STACK_SIZE
	.align		4
.L_3:
        /*0018*/ 	.byte	0x04, 0x12
        /*001a*/ 	.short	(.L_5 - .L_4)
	.align		4
.L_4:
        /*001c*/ 	.word	index@(_Z6MatAddRK6MatrixS1_RS_)
        /*0020*/ 	.word	0x00000000
.L_5:


//--------------------- .nv.compat                --------------------------
	.section	.nv.compat,"",@"SHT_CUDA_COMPAT_INFO"
	.align	4
        /*0000*/ 	.byte	0x02, 0x09, 0x00, 0x00, 0x02, 0x02, 0x01, 0x00, 0x02, 0x05, 0x05, 0x00, 0x03, 0x07, 0x01, 0x01
        /*0010*/ 	.byte	0x02, 0x03, 0x00, 0x00, 0x02, 0x06, 0x01, 0x00, 0x04, 0x0b, 0x08, 0x00, 0x09, 0x00, 0x00, 0x00
        /*0020*/ 	.byte	0x00, 0x00, 0x00, 0x00


//--------------------- .nv.info._Z6MatAddRK6MatrixS1_RS_ --------------------------
	.section	.nv.info._Z6MatAddRK6MatrixS1_RS_,"",@"SHT_CUDA_INFO"
	.sectionflags	@""
	.align	4


	//----- nvinfo : EIATTR_CUDA_API_VERSION
	.align		4
        /*0000*/ 	.byte	0x04, 0x37
        /*0002*/ 	.short	(.L_7 - .L_6)
.L_6:
        /*0004*/ 	.word	0x00000082


	//----- nvinfo : EIATTR_KPARAM_INFO
	.align		4
.L_7:
        /*0008*/ 	.byte	0x04, 0x17
        /*000a*/ 	.short	(.L_9 - .L_8)
.L_8:
        /*000c*/ 	.word	0x00000000
        /*0010*/ 	.short	0x0002
        /*0012*/ 	.short	0x0010
        /*0014*/ 	.byte	0x00, 0xf5, 0x21, 0x00


	//----- nvinfo : EIATTR_KPARAM_INFO
	.align		4
.L_9:
        /*0018*/ 	.byte	0x04, 0x17
        /*001a*/ 	.short	(.L_11 - .L_10)
.L_10:
        /*001c*/ 	.word	0x00000000
        /*0020*/ 	.short	0x0001
        /*0022*/ 	.short	0x0008
        /*0024*/ 	.byte	0x00, 0xf5, 0x21, 0x00


	//----- nvinfo : EIATTR_KPARAM_INFO
	.align		4
.L_11:
        /*0028*/ 	.byte	0x04, 0x17
        /*002a*/ 	.short	(.L_13 - .L_12)
.L_12:
        /*002c*/ 	.word	0x00000000
        /*0030*/ 	.short	0x0000
        /*0032*/ 	.short	0x0000
        /*0034*/ 	.byte	0x00, 0xf5, 0x21, 0x00


	//----- nvinfo : EIATTR_SPARSE_MMA_MASK
	.align		4
.L_13:
        /*0038*/ 	.byte	0x03, 0x50
        /*003a*/ 	.short	0x0000


	//----- nvinfo : EIATTR_MAXREG_COUNT
	.align		4
        /*003c*/ 	.byte	0x03, 0x1b
        /*003e*/ 	.short	0x00ff


	//----- nvinfo : EIATTR_MERCURY_ISA_VERSION
	.align		4
        /*0040*/ 	.byte	0x03, 0x5f
        /*0042*/ 	.short	0x0101


	//----- nvinfo : EIATTR_VRC_CTA_INIT_COUNT
	.align		4
        /*0044*/ 	.byte	0x02, 0x4a
	.zero		1
	.zero		1


	//----- nvinfo : EIATTR_EXIT_INSTR_OFFSETS
	.align		4
        /*0048*/ 	.byte	0x04, 0x1c
        /*004a*/ 	.short	(.L_15 - .L_14)


	//   ....[0]....
.L_14:
        /*004c*/ 	.word	0x000000f0


	//   ....[1]....
        /*0050*/ 	.word	0x000001c0


	//----- nvinfo : EIATTR_CBANK_PARAM_SIZE
	.align		4
.L_15:
        /*0054*/ 	.byte	0x03, 0x19
        /*0056*/ 	.short	0x0018


	//----- nvinfo : EIATTR_PARAM_CBANK
	.align		4
        /*0058*/ 	.byte	0x04, 0x0a
        /*005a*/ 	.short	(.L_17 - .L_16)
	.align		4
.L_16:
        /*005c*/ 	.word	index@(.nv.constant0._Z6MatAddRK6MatrixS1_RS_)
        /*0060*/ 	.short	0x0380
        /*0062*/ 	.short	0x0018


	//----- nvinfo : EIATTR_SW_WAR
	.align		4
.L_17:
        /*0064*/ 	.byte	0x04, 0x36
        /*0066*/ 	.short	(.L_19 - .L_18)
.L_18:
        /*0068*/ 	.word	0x00000008
.L_19:


//--------------------- .nv.callgraph             --------------------------
	.section	.nv.callgraph,"",@"SHT_CUDA_CALLGRAPH"
	.align	4
	.sectionentsize	8
	.align		4
        /*0000*/ 	.word	0x00000000
	.align		4
        /*0004*/ 	.word	0xffffffff
	.align		4
        /*0008*/ 	.word	0x00000000
	.align		4
        /*000c*/ 	.word	0xfffffffe
	.align		4
        /*0010*/ 	.word	0x00000000
	.align		4
        /*0014*/ 	.word	0xfffffffd
	.align		4
        /*0018*/ 	.word	0x00000000
	.align		4
        /*001c*/ 	.word	0xfffffffc


//--------------------- .text._Z6MatAddRK6MatrixS1_RS_ --------------------------
	.section	.text._Z6MatAddRK6MatrixS1_RS_,"ax",@progbits
	.align	128
        .global         _Z6MatAddRK6MatrixS1_RS_
        .type           _Z6MatAddRK6MatrixS1_RS_,@function
        .size           _Z6MatAddRK6MatrixS1_RS_,(.L_x_1 - _Z6MatAddRK6MatrixS1_RS_)
        .other          _Z6MatAddRK6MatrixS1_RS_,@"STO_CUDA_ENTRY STV_DEFAULT"
_Z6MatAddRK6MatrixS1_RS_:
.text._Z6MatAddRK6MatrixS1_RS_:
[----:B------:R-:W-:Y:S08]  /*0000*/  LDC R1, c[0x0][0x37c] ;  /* 0x0000df00ff017b82 */ /* 0x000ff00000000800 */
[----:B------:R-:W0:Y:S01]  /*0010*/  LDC.64 R2, c[0x0][0x380] ;  /* 0x0000e000ff027b82 */ /* 0x000e220000000a00 */
[----:B------:R-:W0:Y:S02]  /*0020*/  LDCU.64 UR4, c[0x0][0x358] ;  /* 0x00006b00ff0477ac */ /* 0x000e240008000a00 */
[----:B0-----:R-:W2:Y:S04]  /*0030*/  LDG.E R4, desc[UR4][R2.64] ;  /* 0x0000000402047981 */ /* 0x001ea8000c1e1900 */
[----:B------:R-:W3:Y:S01]  /*0040*/  LDG.E R6, desc[UR4][R2.64+0x8] ;  /* 0x0000080402067981 */ /* 0x000ee2000c1e1900 */
[----:B------:R-:W0:Y:S01]  /*0050*/  S2UR UR6, SR_CTAID.Y ;  /* 0x00000000000679c3 */ /* 0x000e220000002600 */
[----:B------:R-:W0:Y:S01]  /*0060*/  S2R R5, SR_TID.Y ;  /* 0x0000000000057919 */ /* 0x000e220000002200 */
[----:B------:R-:W1:Y:S06]  /*0070*/  S2R R8, SR_TID.X ;  /* 0x0000000000087919 */ /* 0x000e6c0000002100 */
[----:B------:R-:W0:Y:S08]  /*0080*/  LDC R0, c[0x0][0x364] ;  /* 0x0000d900ff007b82 */ /* 0x000e300000000800 */
[----:B------:R-:W1:Y:S08]  /*0090*/  S2UR UR7, SR_CTAID.X ;  /* 0x00000000000779c3 */ /* 0x000e700000002500 */
[----:B------:R-:W1:Y:S01]  /*00a0*/  LDC R7, c[0x0][0x360] ;  /* 0x0000d800ff077b82 */ /* 0x000e620000000800 */
[----:B0-----:R-:W-:-:S02]  /*00b0*/  IMAD R0, R0, UR6, R5 ;  /* 0x0000000600007c24 */ /* 0x001fc4000f8e0205 */
[----:B-1----:R-:W-:-:S04]  /*00c0*/  IMAD R5, R7, UR7, R8 ;  /* 0x0000000707057c24 */ /* 0x002fc8000f8e0208 */
[----:B--2---:R-:W-:-:S05]  /*00d0*/  IMAD R15, R0, R4, R5 ;  /* 0x00000004000f7224 */ /* 0x004fca00078e0205 */
[----:B---3--:R-:W-:-:S13]  /*00e0*/  ISETP.GE.AND P0, PT, R15, R6, PT ;  /* 0x000000060f00720c */ /* 0x008fda0003f06270 */
[----:B------:R-:W-:Y:S05]  /*00f0*/  @P0 EXIT ;  /* 0x000000000000094d */ /* 0x000fea0003800000 */
[----:B------:R-:W0:Y:S01]  /*0100*/  LDC.64 R10, c[0x0][0x388] ;  /* 0x0000e200ff0a7b82 */ /* 0x000e220000000a00 */
[----:B------:R-:W2:Y:S04]  /*0110*/  LDG.E.64 R2, desc[UR4][R2.64+0x18] ;  /* 0x0000180402027981 */ /* 0x000ea8000c1e1b00 */
[----:B0-----:R-:W3:Y:S03]  /*0120*/  LDG.E.64 R6, desc[UR4][R10.64+0x18] ;  /* 0x000018040a067981 */ /* 0x001ee6000c1e1b00 */
[----:B------:R-:W0:Y:S02]  /*0130*/  LDC.64 R12, c[0x0][0x390] ;  /* 0x0000e400ff0c7b82 */ /* 0x000e240000000a00 */
[----:B0-----:R-:W4:Y:S01]  /*0140*/  LDG.E.64 R8, desc[UR4][R12.64+0x18] ;  /* 0x000018040c087981 */ /* 0x001f22000c1e1b00 */
[----:B--2---:R-:W-:-:S06]  /*0150*/  IMAD.WIDE R4, R15, 0x4, R2 ;  /* 0x000000040f047825 */ /* 0x004fcc00078e0202 */
[----:B------:R-:W2:Y:S01]  /*0160*/  LDG.E R4, desc[UR4][R4.64] ;  /* 0x0000000404047981 */ /* 0x000ea2000c1e1900 */
[----:B---3--:R-:W-:-:S06]  /*0170*/  IMAD.WIDE R6, R15, 0x4, R6 ;  /* 0x000000040f067825 */ /* 0x008fcc00078e0206 */
[----:B------:R-:W2:Y:S01]  /*0180*/  LDG.E R7, desc[UR4][R6.64] ;  /* 0x0000000406077981 */ /* 0x000ea2000c1e1900 */
[----:B----4-:R-:W-:-:S04]  /*0190*/  IMAD.WIDE R8, R15, 0x4, R8 ;  /* 0x000000040f087825 */ /* 0x010fc800078e0208 */
[----:B--2---:R-:W-:-:S05]  /*01a0*/  FADD R15, R4, R7 ;  /* 0x00000007040f7221 */ /* 0x004fca0000000000 */
[----:B------:R-:W-:Y:S01]  /*01b0*/  STG.E desc[UR4][R8.64], R15 ;  /* 0x0000000f08007986 */ /* 0x000fe2000c101904 */
[----:B------:R-:W-:Y:S05]  /*01c0*/  EXIT ;  /* 0x000000000000794d */ /* 0x000fea0003800000 */
.L_x_0:
[----:B------:R-:W-:-:S00]  /*01d0*/  BRA `(.L_x_0) ;  /* 0xfffffffc00fc7947 */ /* 0x000fc0000383ffff */
[----:B------:R-:W-:-:S00]  /*01e0*/  NOP ;  /* 0x0000000000007918 */ /* 0x000fc00000000000 */
        /* <DEDUP_REMOVED lines=9> */
.L_x_1:


//--------------------- .nv.shared.reserved.0     --------------------------
	.section	.nv.shared.reserved.0,"aw",@nobits
	.weak		__nv_reservedSMEM_offset_0_alias
	.size		__nv_reservedSMEM_offset_0_alias, 0, 64
	.other		__nv_reservedSMEM_offset_0_alias,@"STO_CUDA_RESERVED_SHARED STV_DEFAULT"
__nv_reservedSMEM_offset_0_alias:
	.zero		0
	.zero		64


//--------------------- .nv.constant0._Z6MatAddRK6MatrixS1_RS_ --------------------------
	.section	.nv.constant0._Z6MatAddRK6MatrixS1_RS_,"a",@progbits
	.sectionflags	@""
	.align	4
.nv.constant0._Z6MatAddRK6MatrixS1_RS_:
	.zero		920


//--------------------- SYMBOLS --------------------------

	.type		.nv.reservedSmem.offset0,@object
	.size		.nv.reservedSmem.offset0,0x4
